//
// Generated by NVIDIA NVVM Compiler
//
// Compiler Build ID: CL-36424714
// Cuda compilation tools, release 13.0, V13.0.88
// Based on NVVM 20.0.0
//

.version 9.0
.target sm_100
.address_size 64

	// .globl	_Z24reduceThreadCoarseKernelPfS_
// _ZZ24reduceThreadCoarseKernelPfS_E2sA has been demoted

.visible .entry _Z24reduceThreadCoarseKernelPfS_(
	.param .u64 .ptr .align 1 _Z24reduceThreadCoarseKernelPfS__param_0,
	.param .u64 .ptr .align 1 _Z24reduceThreadCoarseKernelPfS__param_1
)
{
	.reg .pred 	%p<8>;
	.reg .b32 	%r<8>;
	.reg .b32 	%f<40>;
	.reg .b64 	%rd<7>;
	// demoted variable
	.shared .align 4 .b8 _ZZ24reduceThreadCoarseKernelPfS_E2sA[512];
	ld.param.u64 	%rd2, [_Z24reduceThreadCoarseKernelPfS__param_0];
	ld.param.u64 	%rd1, [_Z24reduceThreadCoarseKernelPfS__param_1];
	mov.u32 	%r1, %tid.x;
	mov.u32 	%r3, %ctaid.x;
	shl.b32 	%r4, %r3, 10;
	or.b32  	%r5, %r4, %r1;
	cvta.to.global.u64 	%rd3, %rd2;
	mul.wide.s32 	%rd4, %r5, 4;
	add.s64 	%rd5, %rd3, %rd4;
	ld.global.f32 	%f1, [%rd5];
	add.f32 	%f2, %f1, 0f00000000;
	ld.global.f32 	%f3, [%rd5+512];
	add.f32 	%f4, %f2, %f3;
	ld.global.f32 	%f5, [%rd5+1024];
	add.f32 	%f6, %f4, %f5;
	ld.global.f32 	%f7, [%rd5+1536];
	add.f32 	%f8, %f6, %f7;
	ld.global.f32 	%f9, [%rd5+2048];
	add.f32 	%f10, %f8, %f9;
	ld.global.f32 	%f11, [%rd5+2560];
	add.f32 	%f12, %f10, %f11;
	ld.global.f32 	%f13, [%rd5+3072];
	add.f32 	%f14, %f12, %f13;
	ld.global.f32 	%f15, [%rd5+3584];
	add.f32 	%f16, %f14, %f15;
	shl.b32 	%r6, %r1, 2;
	mov.u32 	%r7, _ZZ24reduceThreadCoarseKernelPfS_E2sA;
	add.s32 	%r2, %r7, %r6;
	st.shared.f32 	[%r2], %f16;
	bar.sync 	0;
	setp.gt.u32 	%p1, %r1, 63;
	@%p1 bra 	$L__BB0_2;
	ld.shared.f32 	%f17, [%r2+256];
	ld.shared.f32 	%f18, [%r2];
	add.f32 	%f19, %f17, %f18;
	st.shared.f32 	[%r2], %f19;
$L__BB0_2:
	bar.sync 	0;
	setp.gt.u32 	%p2, %r1, 31;
	@%p2 bra 	$L__BB0_4;
	ld.shared.f32 	%f20, [%r2+128];
	ld.shared.f32 	%f21, [%r2];
	add.f32 	%f22, %f20, %f21;
	st.shared.f32 	[%r2], %f22;
$L__BB0_4:
	bar.sync 	0;
	setp.gt.u32 	%p3, %r1, 15;
	@%p3 bra 	$L__BB0_6;
	ld.shared.f32 	%f23, [%r2+64];
	ld.shared.f32 	%f24, [%r2];
	add.f32 	%f25, %f23, %f24;
	st.shared.f32 	[%r2], %f25;
$L__BB0_6:
	bar.sync 	0;
	setp.gt.u32 	%p4, %r1, 7;
	@%p4 bra 	$L__BB0_8;
	ld.shared.f32 	%f26, [%r2+32];
	ld.shared.f32 	%f27, [%r2];
	add.f32 	%f28, %f26, %f27;
	st.shared.f32 	[%r2], %f28;
$L__BB0_8:
	bar.sync 	0;
	setp.gt.u32 	%p5, %r1, 3;
	@%p5 bra 	$L__BB0_10;
	ld.shared.f32 	%f29, [%r2+16];
	ld.shared.f32 	%f30, [%r2];
	add.f32 	%f31, %f29, %f30;
	st.shared.f32 	[%r2], %f31;
$L__BB0_10:
	bar.sync 	0;
	setp.gt.u32 	%p6, %r1, 1;
	@%p6 bra 	$L__BB0_12;
	ld.shared.f32 	%f32, [%r2+8];
	ld.shared.f32 	%f33, [%r2];
	add.f32 	%f34, %f32, %f33;
	st.shared.f32 	[%r2], %f34;
$L__BB0_12:
	bar.sync 	0;
	setp.ne.s32 	%p7, %r1, 0;
	@%p7 bra 	$L__BB0_14;
	ld.shared.f32 	%f35, [_ZZ24reduceThreadCoarseKernelPfS_E2sA+4];
	ld.shared.f32 	%f36, [%r2];
	add.f32 	%f37, %f35, %f36;
	st.shared.f32 	[%r2], %f37;
	ld.shared.f32 	%f38, [_ZZ24reduceThreadCoarseKernelPfS_E2sA];
	cvta.to.global.u64 	%rd6, %rd1;
	atom.global.add.f32 	%f39, [%rd6], %f38;
$L__BB0_14:
	ret;

}


// ===== COMPILED SASS (sm_100) =====

	.target	sm_100

	.elftype	@"ET_EXEC"


//--------------------- .note.nv.tkinfo           --------------------------
	.section	.note.nv.tkinfo,"",@"SHT_NOTE"
	.sectionflags	@"SHF_NOTE_NV_TKINFO"
	.tkinfo
        /*0018*/ 	.word	0x00000002
        /*0030*/ 	.string	""
        /*0030*/ 	.string	"ptxas"
        /*0030*/ 	.string	"Cuda compilation tools, release 13.0, V13.0.88"
        /*0030*/ 	.string	"Build cuda_13.0.r13.0/compiler.36424714_0"
        /*0030*/ 	.string	"-arch sm_100 -m 64 "



//--------------------- .note.nv.cuinfo           --------------------------
	.section	.note.nv.cuinfo,"",@"SHT_NOTE"
	.sectionflags	@"SHF_NOTE_NV_CUINFO"
        /*0018*/ 	.short	0x0002
        /*001a*/ 	.short	0x0064
        /*001c*/ 	.short	0x0082
	.zero		2


//--------------------- .nv.info                  --------------------------
	.section	.nv.info,"",@"SHT_CUDA_INFO"
	.align	4


	//----- nvinfo : EIATTR_REGCOUNT
	.align		4
        /*0000*/ 	.byte	0x04, 0x2f
        /*0002*/ 	.short	(.L_1 - .L_0)
	.align		4
.L_0:
        /*0004*/ 	.word	index@(_Z24reduceThreadCoarseKernelPfS_)
        /*0008*/ 	.word	0x00000014


	//----- nvinfo : EIATTR_FRAME_SIZE
	.align		4
.L_1:
        /*000c*/ 	.byte	0x04, 0x11
        /*000e*/ 	.short	(.L_3 - .L_2)
	.align		4
.L_2:
        /*0010*/ 	.word	index@(_Z24reduceThreadCoarseKernelPfS_)
        /*0014*/ 	.word	0x00000000


	//----- nvinfo : EIATTR_MIN_STACK_SIZE
	.align		4
.L_3:
        /*0018*/ 	.byte	0x04, 0x12
        /*001a*/ 	.short	(.L_5 - .L_4)
	.align		4
.L_4:
        /*001c*/ 	.word	index@(_Z24reduceThreadCoarseKernelPfS_)
        /*0020*/ 	.word	0x00000000
.L_5:


//--------------------- .nv.compat                --------------------------
	.section	.nv.compat,"",@"SHT_CUDA_COMPAT_INFO"
	.align	4
        /*0000*/ 	.byte	0x02, 0x09, 0x00, 0x00, 0x02, 0x02, 0x01, 0x00, 0x02, 0x05, 0x05, 0x00, 0x03, 0x07, 0x01, 0x01
        /*0010*/ 	.byte	0x02, 0x03, 0x00, 0x00, 0x02, 0x06, 0x01, 0x00, 0x04, 0x0b, 0x08, 0x00, 0x09, 0x00, 0x00, 0x00
        /*0020*/ 	.byte	0x00, 0x00, 0x00, 0x00


//--------------------- .nv.info._Z24reduceThreadCoarseKernelPfS_ --------------------------
	.section	.nv.info._Z24reduceThreadCoarseKernelPfS_,"",@"SHT_CUDA_INFO"
	.sectionflags	@""
	.align	4


	//----- nvinfo : EIATTR_CUDA_API_VERSION
	.align		4
        /*0000*/ 	.byte	0x04, 0x37
        /*0002*/ 	.short	(.L_7 - .L_6)
.L_6:
        /*0004*/ 	.word	0x00000082


	//----- nvinfo : EIATTR_KPARAM_INFO
	.align		4
.L_7:
        /*0008*/ 	.byte	0x04, 0x17
        /*000a*/ 	.short	(.L_9 - .L_8)
.L_8:
        /*000c*/ 	.word	0x00000000
        /*0010*/ 	.short	0x0001
        /*0012*/ 	.short	0x0008
        /*0014*/ 	.byte	0x00, 0xf5, 0x21, 0x00


	//----- nvinfo : EIATTR_KPARAM_INFO
	.align		4
.L_9:
        /*0018*/ 	.byte	0x04, 0x17
        /*001a*/ 	.short	(.L_11 - .L_10)
.L_10:
        /*001c*/ 	.word	0x00000000
        /*0020*/ 	.short	0x0000
        /*0022*/ 	.short	0x0000
        /*0024*/ 	.byte	0x00, 0xf5, 0x21, 0x00


	//----- nvinfo : EIATTR_SPARSE_MMA_MASK
	.align		4
.L_11:
        /*0028*/ 	.byte	0x03, 0x50
        /*002a*/ 	.short	0x0000


	//----- nvinfo : EIATTR_MAXREG_COUNT
	.align		4
        /*002c*/ 	.byte	0x03, 0x1b
        /*002e*/ 	.short	0x00ff


	//----- nvinfo : EIATTR_NUM_BARRIERS
	.align		4
        /*0030*/ 	.byte	0x02, 0x4c
        /*0032*/ 	.byte	0x01
	.zero		1


	//----- nvinfo : EIATTR_MERCURY_ISA_VERSION
	.align		4
        /*0034*/ 	.byte	0x03, 0x5f
        /*0036*/ 	.short	0x0101


	//----- nvinfo : EIATTR_VRC_CTA_INIT_COUNT
	.align		4
        /*0038*/ 	.byte	0x02, 0x4a
	.zero		1
	.zero		1


	//----- nvinfo : EIATTR_EXIT_INSTR_OFFSETS
	.align		4
        /*003c*/ 	.byte	0x04, 0x1c
        /*003e*/ 	.short	(.L_13 - .L_12)


	//   ....[0]....
.L_12:
        /*0040*/ 	.word	0x00000430


	//   ....[1]....
        /*0044*/ 	.word	0x000004b0


	//----- nvinfo : EIATTR_CBANK_PARAM_SIZE
	.align		4
.L_13:
        /*0048*/ 	.byte	0x03, 0x19
        /*004a*/ 	.short	0x0010


	//----- nvinfo : EIATTR_PARAM_CBANK
	.align		4
        /*004c*/ 	.byte	0x04, 0x0a
        /*004e*/ 	.short	(.L_15 - .L_14)
	.align		4
.L_14:
        /*0050*/ 	.word	index@(.nv.constant0._Z24reduceThreadCoarseKernelPfS_)
        /*0054*/ 	.short	0x0380
        /*0056*/ 	.short	0x0010


	//----- nvinfo : EIATTR_SW_WAR
	.align		4
.L_15:
        /*0058*/ 	.byte	0x04, 0x36
        /*005a*/ 	.short	(.L_17 - .L_16)
.L_16:
        /*005c*/ 	.word	0x00000008
.L_17:


//--------------------- .nv.callgraph             --------------------------
	.section	.nv.callgraph,"",@"SHT_CUDA_CALLGRAPH"
	.align	4
	.sectionentsize	8
	.align		4
        /*0000*/ 	.word	0x00000000
	.align		4
        /*0004*/ 	.word	0xffffffff
	.align		4
        /*0008*/ 	.word	0x00000000
	.align		4
        /*000c*/ 	.word	0xfffffffe
	.align		4
        /*0010*/ 	.word	0x00000000
	.align		4
        /*0014*/ 	.word	0xfffffffd
	.align		4
        /*0018*/ 	.word	0x00000000
	.align		4
        /*001c*/ 	.word	0xfffffffc


//--------------------- .text._Z24reduceThreadCoarseKernelPfS_ --------------------------
	.section	.text._Z24reduceThreadCoarseKernelPfS_,"ax",@progbits
	.align	128
        .global         _Z24reduceThreadCoarseKernelPfS_
        .type           _Z24reduceThreadCoarseKernelPfS_,@function
        .size           _Z24reduceThreadCoarseKernelPfS_,(.L_x_1 - _Z24reduceThreadCoarseKernelPfS_)
        .other          _Z24reduceThreadCoarseKernelPfS_,@"STO_CUDA_ENTRY STV_DEFAULT"
_Z24reduceThreadCoarseKernelPfS_:
.text._Z24reduceThreadCoarseKernelPfS_:
[----:B------:R-:W-:Y:S01]  /*0000*/  LDC R1, c[0x0][0x37c] ;  /* 0x0000df00ff017b82 */ /* 0x000fe20000000800 */
[----:B------:R-:W0:Y:S07]  /*0010*/  S2R R6, SR_TID.X ;  /* 0x0000000000067919 */ /* 0x000e2e0000002100 */
[----:B------:R-:W1:Y:S01]  /*0020*/  S2UR UR4, SR_CTAID.X ;  /* 0x00000000000479c3 */ /* 0x000e620000002500 */
[----:B------:R-:W2:Y:S07]  /*0030*/  LDCU.64 UR6, c[0x0][0x358] ;  /* 0x00006b00ff0677ac */ /* 0x000eae0008000a00 */
[----:B------:R-:W3:Y:S01]  /*0040*/  LDC.64 R2, c[0x0][0x380] ;  /* 0x0000e000ff027b82 */ /* 0x000ee20000000a00 */
[----:B-1----:R-:W-:-:S06]  /*0050*/  USHF.L.U32 UR4, UR4, 0xa, URZ ;  /* 0x0000000a04047899 */ /* 0x002fcc00080006ff */
[----:B0-----:R-:W-:-:S05]  /*0060*/  LOP3.LUT R5, R6, UR4, RZ, 0xfc, !PT ;  /* 0x0000000406057c12 */ /* 0x001fca000f8efcff */
[----:B---3--:R-:W-:-:S05]  /*0070*/  IMAD.WIDE R2, R5, 0x4, R2 ;  /* 0x0000000405027825 */ /* 0x008fca00078e0202 */
[----:B--2---:R-:W2:Y:S04]  /*0080*/  LDG.E R0, desc[UR6][R2.64] ;  /* 0x0000000602007981 */ /* 0x004ea8000c1e1900 */
[----:B------:R-:W3:Y:S04]  /*0090*/  LDG.E R5, desc[UR6][R2.64+0x200] ;  /* 0x0002000602057981 */ /* 0x000ee8000c1e1900 */
[----:B------:R-:W4:Y:S04]  /*00a0*/  LDG.E R7, desc[UR6][R2.64+0x400] ;  /* 0x0004000602077981 */ /* 0x000f28000c1e1900 */
[----:B------:R-:W5:Y:S04]  /*00b0*/  LDG.E R9, desc[UR6][R2.64+0x600] ;  /* 0x0006000602097981 */ /* 0x000f68000c1e1900 */
[----:B------:R-:W5:Y:S04]  /*00c0*/  LDG.E R11, desc[UR6][R2.64+0x800] ;  /* 0x00080006020b7981 */ /* 0x000f68000c1e1900 */
[----:B------:R-:W5:Y:S04]  /*00d0*/  LDG.E R13, desc[UR6][R2.64+0xa00] ;  /* 0x000a0006020d7981 */ /* 0x000f68000c1e1900 */
[----:B------:R-:W5:Y:S04]  /*00e0*/  LDG.E R15, desc[UR6][R2.64+0xc00] ;  /* 0x000c0006020f7981 */ /* 0x000f68000c1e1900 */
[----:B------:R-:W5:Y:S01]  /*00f0*/  LDG.E R17, desc[UR6][R2.64+0xe00] ;  /* 0x000e000602117981 */ /* 0x000f62000c1e1900 */
[----:B------:R-:W0:Y:S01]  /*0100*/  S2UR UR5, SR_CgaCtaId ;  /* 0x00000000000579c3 */ /* 0x000e220000008800 */
[----:B------:R-:W-:Y:S01]  /*0110*/  UMOV UR4, 0x400 ;  /* 0x0000040000047882 */ /* 0x000fe20000000000 */
[----:B------:R-:W-:-:S02]  /*0120*/  ISETP.GT.U32.AND P1, PT, R6, 0x3f, PT ;  /* 0x0000003f0600780c */ /* 0x000fc40003f24070 */
[----:B------:R-:W-:Y:S01]  /*0130*/  ISETP.GT.U32.AND P0, PT, R6, 0x1f, PT ;  /* 0x0000001f0600780c */ /* 0x000fe20003f04070 */
[----:B0-----:R-:W-:Y:S01]  /*0140*/  ULEA UR4, UR5, UR4, 0x18 ;  /* 0x0000000405047291 */ /* 0x001fe2000f8ec0ff */
[----:B--2---:R-:W-:-:S04]  /*0150*/  FADD R0, RZ, R0 ;  /* 0x00000000ff007221 */ /* 0x004fc80000000000 */
[----:B---3--:R-:W-:Y:S01]  /*0160*/  FADD R0, R0, R5 ;  /* 0x0000000500007221 */ /* 0x008fe20000000000 */
[----:B------:R-:W-:-:S03]  /*0170*/  LEA R5, R6, UR4, 0x2 ;  /* 0x0000000406057c11 */ /* 0x000fc6000f8e10ff */
[----:B----4-:R-:W-:-:S04]  /*0180*/  FADD R0, R0, R7 ;  /* 0x0000000700007221 */ /* 0x010fc80000000000 */
[----:B-----5:R-:W-:-:S04]  /*0190*/  FADD R0, R0, R9 ;  /* 0x0000000900007221 */ /* 0x020fc80000000000 */
[----:B------:R-:W-:-:S04]  /*01a0*/  FADD R0, R0, R11 ;  /* 0x0000000b00007221 */ /* 0x000fc80000000000 */
[----:B------:R-:W-:-:S04]  /*01b0*/  FADD R0, R0, R13 ;  /* 0x0000000d00007221 */ /* 0x000fc80000000000 */
[----:B------:R-:W-:-:S04]  /*01c0*/  FADD R0, R0, R15 ;  /* 0x0000000f00007221 */ /* 0x000fc80000000000 */
[----:B------:R-:W-:-:S05]  /*01d0*/  FADD R0, R0, R17 ;  /* 0x0000001100007221 */ /* 0x000fca0000000000 */
[----:B------:R-:W-:Y:S01]  /*01e0*/  STS [R5], R0 ;  /* 0x0000000005007388 */ /* 0x000fe20000000800 */
[----:B------:R-:W-:Y:S06]  /*01f0*/  BAR.SYNC.DEFER_BLOCKING 0x0 ;  /* 0x0000000000007b1d */ /* 0x000fec0000010000 */
[----:B------:R-:W-:Y:S04]  /*0200*/  @!P1 LDS R2, [R5+0x100] ;  /* 0x0001000005029984 */ /* 0x000fe80000000800 */
[----:B------:R-:W0:Y:S02]  /*0210*/  @!P1 LDS R3, [R5] ;  /* 0x0000000005039984 */ /* 0x000e240000000800 */
[----:B0-----:R-:W-:-:S05]  /*0220*/  @!P1 FADD R2, R2, R3 ;  /* 0x0000000302029221 */ /* 0x001fca0000000000 */
[----:B------:R-:W-:Y:S01]  /*0230*/  @!P1 STS [R5], R2 ;  /* 0x0000000205009388 */ /* 0x000fe20000000800 */
[----:B------:R-:W-:Y:S01]  /*0240*/  BAR.SYNC.DEFER_BLOCKING 0x0 ;  /* 0x0000000000007b1d */ /* 0x000fe20000010000 */
[----:B------:R-:W-:-:S05]  /*0250*/  ISETP.GT.U32.AND P1, PT, R6, 0xf, PT ;  /* 0x0000000f0600780c */ /* 0x000fca0003f24070 */
        /* <DEDUP_REMOVED lines=23> */
[----:B------:R-:W-:-:S05]  /*03d0*/  ISETP.NE.AND P1, PT, R6, RZ, PT ;  /* 0x000000ff0600720c */ /* 0x000fca0003f25270 */
[----:B------:R-:W-:Y:S04]  /*03e0*/  @!P0 LDS R0, [R5+0x8] ;  /* 0x0000080005008984 */ /* 0x000fe80000000800 */
[----:B------:R-:W0:Y:S02]  /*03f0*/  @!P0 LDS R3, [R5] ;  /* 0x0000000005038984 */ /* 0x000e240000000800 */
[----:B0-----:R-:W-:-:S05]  /*0400*/  @!P0 FADD R0, R0, R3 ;  /* 0x0000000300008221 */ /* 0x001fca0000000000 */
[----:B------:R0:W-:Y:S01]  /*0410*/  @!P0 STS [R5], R0 ;  /* 0x0000000005008388 */ /* 0x0001e20000000800 */
[----:B------:R-:W-:Y:S06]  /*0420*/  BAR.SYNC.DEFER_BLOCKING 0x0 ;  /* 0x0000000000007b1d */ /* 0x000fec0000010000 */
[----:B------:R-:W-:Y:S05]  /*0430*/  @P1 EXIT ;  /* 0x000000000000194d */ /* 0x000fea0003800000 */
[----:B0-----:R-:W-:Y:S04]  /*0440*/  LDS R0, [UR4+0x4] ;  /* 0x00000404ff007984 */ /* 0x001fe80008000800 */
[----:B------:R-:W0:Y:S02]  /*0450*/  LDS R3, [R5] ;  /* 0x0000000005037984 */ /* 0x000e240000000800 */
[----:B0-----:R-:W-:Y:S02]  /*0460*/  FADD R0, R0, R3 ;  /* 0x0000000300007221 */ /* 0x001fe40000000000 */
[----:B------:R-:W0:Y:S03]  /*0470*/  LDC.64 R2, c[0x0][0x388] ;  /* 0x0000e200ff027b82 */ /* 0x000e260000000a00 */
[----:B------:R-:W-:Y:S04]  /*0480*/  STS [R5], R0 ;  /* 0x0000000005007388 */ /* 0x000fe80000000800 */
[----:B------:R-:W0:Y:S04]  /*0490*/  LDS R7, [UR4] ;  /* 0x00000004ff077984 */ /* 0x000e280008000800 */
[----:B0-----:R-:W-:Y:S01]  /*04a0*/  REDG.E.ADD.F32.FTZ.RN.STRONG.GPU desc[UR6][R2.64], R7 ;  /* 0x00000007020079a6 */ /* 0x001fe2000c12f306 */
[----:B------:R-:W-:Y:S05]  /*04b0*/  EXIT ;  /* 0x000000000000794d */ /* 0x000fea0003800000 */
.L_x_0:
[----:B------:R-:W-:-:S00]  /*04c0*/  BRA `(.L_x_0) ;  /* 0xfffffffc00fc7947 */ /* 0x000fc0000383ffff */
[----:B------:R-:W-:-:S00]  /*04d0*/  NOP ;  /* 0x0000000000007918 */ /* 0x000fc00000000000 */
        /* <DEDUP_REMOVED lines=10> */
.L_x_1:


//--------------------- .nv.shared._Z24reduceThreadCoarseKernelPfS_ --------------------------
	.section	.nv.shared._Z24reduceThreadCoarseKernelPfS_,"aw",@nobits
	.sectionflags	@""
	.align	4
.nv.shared._Z24reduceThreadCoarseKernelPfS_:
	.zero		1536


//--------------------- .nv.shared.reserved.0     --------------------------
	.section	.nv.shared.reserved.0,"aw",@nobits
	.weak		__nv_reservedSMEM_offset_0_alias
	.size		__nv_reservedSMEM_offset_0_alias, 0, 64
	.other		__nv_reservedSMEM_offset_0_alias,@"STO_CUDA_RESERVED_SHARED STV_DEFAULT"
__nv_reservedSMEM_offset_0_alias:
	.zero		0
	.zero		64


//--------------------- .nv.constant0._Z24reduceThreadCoarseKernelPfS_ --------------------------
	.section	.nv.constant0._Z24reduceThreadCoarseKernelPfS_,"a",@progbits
	.sectionflags	@""
	.align	4
.nv.constant0._Z24reduceThreadCoarseKernelPfS_:
	.zero		912


//--------------------- SYMBOLS --------------------------

	.type		.nv.reservedSmem.offset0,@object
	.size		.nv.reservedSmem.offset0,0x4
	.type		.nv.reservedSmem.cap,@object
	.size		.nv.reservedSmem.cap,0x4
